//
// Generated by NVIDIA NVVM Compiler
//
// Compiler Build ID: CL-36424714
// Cuda compilation tools, release 13.0, V13.0.88
// Based on NVVM 20.0.0
//

.version 9.0
.target sm_100
.address_size 64

	// .globl	bar

.visible .entry bar(
	.param .u64 .ptr .align 1 bar_param_0
)
{
	.reg .b32 	%r<2>;
	.reg .b64 	%rd<6>;

	ld.param.u64 	%rd1, [bar_param_0];
	cvta.to.global.u64 	%rd2, %rd1;
	mov.u32 	%r1, %tid.x;
	mul.wide.u32 	%rd3, %r1, 8;
	add.s64 	%rd4, %rd2, %rd3;
	mov.b64 	%rd5, 4611686018427387904;
	st.global.u64 	[%rd4], %rd5;
	ret;

}
	// .globl	scaleVector
.visible .entry scaleVector(
	.param .u64 .ptr .align 1 scaleVector_param_0,
	.param .f32 scaleVector_param_1,
	.param .u32 scaleVector_param_2
)
{
	.reg .pred 	%p<6>;
	.reg .b32 	%r<23>;
	.reg .b32 	%f<12>;
	.reg .b64 	%rd<8>;

	ld.param.u64 	%rd3, [scaleVector_param_0];
	ld.param.f32 	%f1, [scaleVector_param_1];
	ld.param.u32 	%r13, [scaleVector_param_2];
	cvta.to.global.u64 	%rd1, %rd3;
	mov.u32 	%r14, %ctaid.x;
	mov.u32 	%r15, %ntid.x;
	mul.lo.s32 	%r1, %r14, %r15;
	mov.u32 	%r2, %tid.x;
	add.s32 	%r21, %r1, %r2;
	setp.le.s32 	%p1, %r13, %r21;
	@%p1 bra 	$L__BB1_7;
	sub.s32 	%r16, %r13, %r21;
	and.b32  	%r4, %r16, 3;
	setp.eq.s32 	%p2, %r4, 0;
	@%p2 bra 	$L__BB1_4;
	neg.s32 	%r19, %r4;
$L__BB1_3:
	.pragma "nounroll";
	mul.wide.s32 	%rd4, %r21, 4;
	add.s64 	%rd5, %rd1, %rd4;
	ld.global.f32 	%f2, [%rd5];
	mul.f32 	%f3, %f1, %f2;
	st.global.f32 	[%rd5], %f3;
	add.s32 	%r21, %r21, 1;
	add.s32 	%r19, %r19, 1;
	setp.ne.s32 	%p3, %r19, 0;
	@%p3 bra 	$L__BB1_3;
$L__BB1_4:
	sub.s32 	%r17, %r1, %r13;
	add.s32 	%r18, %r17, %r2;
	setp.gt.u32 	%p4, %r18, -4;
	@%p4 bra 	$L__BB1_7;
	add.s64 	%rd2, %rd1, 8;
$L__BB1_6:
	mul.wide.s32 	%rd6, %r21, 4;
	add.s64 	%rd7, %rd2, %rd6;
	ld.global.f32 	%f4, [%rd7+-8];
	mul.f32 	%f5, %f1, %f4;
	st.global.f32 	[%rd7+-8], %f5;
	ld.global.f32 	%f6, [%rd7+-4];
	mul.f32 	%f7, %f1, %f6;
	st.global.f32 	[%rd7+-4], %f7;
	ld.global.f32 	%f8, [%rd7];
	mul.f32 	%f9, %f1, %f8;
	st.global.f32 	[%rd7], %f9;
	ld.global.f32 	%f10, [%rd7+4];
	mul.f32 	%f11, %f1, %f10;
	st.global.f32 	[%rd7+4], %f11;
	add.s32 	%r21, %r21, 4;
	setp.lt.s32 	%p5, %r21, %r13;
	@%p5 bra 	$L__BB1_6;
$L__BB1_7:
	ret;

}
	// .globl	badKernel
.visible .entry badKernel(
	.param .u64 .ptr .align 1 badKernel_param_0,
	.param .f32 badKernel_param_1,
	.param .u32 badKernel_param_2
)
{
	.reg .pred 	%p<9>;
	.reg .b32 	%r<31>;
	.reg .b32 	%f<12>;
	.reg .b64 	%rd<11>;

	ld.param.u64 	%rd2, [badKernel_param_0];
	ld.param.f32 	%f1, [badKernel_param_1];
	ld.param.u32 	%r12, [badKernel_param_2];
	cvta.to.global.u64 	%rd1, %rd2;
	mov.u32 	%r13, %ctaid.x;
	mov.u32 	%r14, %ntid.x;
	mov.u32 	%r15, %tid.x;
	mad.lo.s32 	%r29, %r13, %r14, %r15;
	mul.lo.s32 	%r16, %r29, 7;
	rem.s32 	%r2, %r16, %r12;
	setp.ge.s32 	%p1, %r29, %r12;
	setp.lt.s32 	%p2, %r12, 0;
	or.pred  	%p3, %p1, %p2;
	@%p3 bra 	$L__BB2_7;
	add.s32 	%r17, %r29, %r2;
	max.s32 	%r18, %r12, %r17;
	setp.lt.s32 	%p4, %r17, %r12;
	selp.u32 	%r19, 1, 0, %p4;
	add.s32 	%r20, %r17, %r19;
	sub.s32 	%r21, %r18, %r20;
	div.u32 	%r22, %r21, %r2;
	add.s32 	%r3, %r22, %r19;
	and.b32  	%r23, %r3, 3;
	setp.eq.s32 	%p5, %r23, 3;
	@%p5 bra 	$L__BB2_4;
	add.s32 	%r24, %r3, 1;
	and.b32  	%r25, %r24, 3;
	neg.s32 	%r27, %r25;
$L__BB2_3:
	.pragma "nounroll";
	mul.wide.s32 	%rd3, %r29, 4;
	add.s64 	%rd4, %rd1, %rd3;
	ld.global.f32 	%f2, [%rd4];
	mul.f32 	%f3, %f1, %f2;
	st.global.f32 	[%rd4], %f3;
	add.s32 	%r29, %r29, %r2;
	add.s32 	%r27, %r27, 1;
	setp.ne.s32 	%p6, %r27, 0;
	@%p6 bra 	$L__BB2_3;
$L__BB2_4:
	setp.lt.u32 	%p7, %r3, 3;
	@%p7 bra 	$L__BB2_7;
	mul.wide.s32 	%rd7, %r2, 4;
	shl.b32 	%r26, %r2, 2;
$L__BB2_6:
	mul.wide.s32 	%rd5, %r29, 4;
	add.s64 	%rd6, %rd1, %rd5;
	ld.global.f32 	%f4, [%rd6];
	mul.f32 	%f5, %f1, %f4;
	st.global.f32 	[%rd6], %f5;
	add.s64 	%rd8, %rd6, %rd7;
	ld.global.f32 	%f6, [%rd8];
	mul.f32 	%f7, %f1, %f6;
	st.global.f32 	[%rd8], %f7;
	add.s64 	%rd9, %rd8, %rd7;
	ld.global.f32 	%f8, [%rd9];
	mul.f32 	%f9, %f1, %f8;
	st.global.f32 	[%rd9], %f9;
	add.s64 	%rd10, %rd9, %rd7;
	ld.global.f32 	%f10, [%rd10];
	mul.f32 	%f11, %f1, %f10;
	st.global.f32 	[%rd10], %f11;
	add.s32 	%r29, %r26, %r29;
	setp.lt.s32 	%p8, %r29, %r12;
	@%p8 bra 	$L__BB2_6;
$L__BB2_7:
	ret;

}


// ===== COMPILED SASS (sm_100) =====

	.target	sm_100

	.elftype	@"ET_EXEC"


//--------------------- .note.nv.tkinfo           --------------------------
	.section	.note.nv.tkinfo,"",@"SHT_NOTE"
	.sectionflags	@"SHF_NOTE_NV_TKINFO"
	.tkinfo
        /*0018*/ 	.word	0x00000002
        /*0030*/ 	.string	""
        /*0030*/ 	.string	"ptxas"
        /*0030*/ 	.string	"Cuda compilation tools, release 13.0, V13.0.88"
        /*0030*/ 	.string	"Build cuda_13.0.r13.0/compiler.36424714_0"
        /*0030*/ 	.string	"-arch sm_100 -m 64 "



//--------------------- .note.nv.cuinfo           --------------------------
	.section	.note.nv.cuinfo,"",@"SHT_NOTE"
	.sectionflags	@"SHF_NOTE_NV_CUINFO"
        /*0018*/ 	.short	0x0002
        /*001a*/ 	.short	0x0064
        /*001c*/ 	.short	0x0082
	.zero		2


//--------------------- .nv.info                  --------------------------
	.section	.nv.info,"",@"SHT_CUDA_INFO"
	.align	4


	//----- nvinfo : EIATTR_REGCOUNT
	.align		4
        /*0000*/ 	.byte	0x04, 0x2f
        /*0002*/ 	.short	(.L_1 - .L_0)
	.align		4
.L_0:
        /*0004*/ 	.word	index@(bar)
        /*0008*/ 	.word	0x0000000a


	//----- nvinfo : EIATTR_FRAME_SIZE
	.align		4
.L_1:
        /*000c*/ 	.byte	0x04, 0x11
        /*000e*/ 	.short	(.L_3 - .L_2)
	.align		4
.L_2:
        /*0010*/ 	.word	index@(bar)
        /*0014*/ 	.word	0x00000000


	//----- nvinfo : EIATTR_REGCOUNT
	.align		4
.L_3:
        /*0018*/ 	.byte	0x04, 0x2f
        /*001a*/ 	.short	(.L_5 - .L_4)
	.align		4
.L_4:
        /*001c*/ 	.word	index@(scaleVector)
        /*0020*/ 	.word	0x00000010


	//----- nvinfo : EIATTR_FRAME_SIZE
	.align		4
.L_5:
        /*0024*/ 	.byte	0x04, 0x11
        /*0026*/ 	.short	(.L_7 - .L_6)
	.align		4
.L_6:
        /*0028*/ 	.word	index@(scaleVector)
        /*002c*/ 	.word	0x00000000


	//----- nvinfo : EIATTR_REGCOUNT
	.align		4
.L_7:
        /*0030*/ 	.byte	0x04, 0x2f
        /*0032*/ 	.short	(.L_9 - .L_8)
	.align		4
.L_8:
        /*0034*/ 	.word	index@(badKernel)
        /*0038*/ 	.word	0x00000018


	//----- nvinfo : EIATTR_FRAME_SIZE
	.align		4
.L_9:
        /*003c*/ 	.byte	0x04, 0x11
        /*003e*/ 	.short	(.L_11 - .L_10)
	.align		4
.L_10:
        /*0040*/ 	.word	index@(badKernel)
        /*0044*/ 	.word	0x00000000


	//----- nvinfo : EIATTR_MIN_STACK_SIZE
	.align		4
.L_11:
        /*0048*/ 	.byte	0x04, 0x12
        /*004a*/ 	.short	(.L_13 - .L_12)
	.align		4
.L_12:
        /*004c*/ 	.word	index@(badKernel)
        /*0050*/ 	.word	0x00000000


	//----- nvinfo : EIATTR_MIN_STACK_SIZE
	.align		4
.L_13:
        /*0054*/ 	.byte	0x04, 0x12
        /*0056*/ 	.short	(.L_15 - .L_14)
	.align		4
.L_14:
        /*0058*/ 	.word	index@(scaleVector)
        /*005c*/ 	.word	0x00000000


	//----- nvinfo : EIATTR_MIN_STACK_SIZE
	.align		4
.L_15:
        /*0060*/ 	.byte	0x04, 0x12
        /*0062*/ 	.short	(.L_17 - .L_16)
	.align		4
.L_16:
        /*0064*/ 	.word	index@(bar)
        /*0068*/ 	.word	0x00000000
.L_17:


//--------------------- .nv.compat                --------------------------
	.section	.nv.compat,"",@"SHT_CUDA_COMPAT_INFO"
	.align	4
        /*0000*/ 	.byte	0x02, 0x09, 0x00, 0x00, 0x02, 0x02, 0x01, 0x00, 0x02, 0x05, 0x05, 0x00, 0x03, 0x07, 0x01, 0x01
        /*0010*/ 	.byte	0x02, 0x03, 0x00, 0x00, 0x02, 0x06, 0x01, 0x00, 0x04, 0x0b, 0x08, 0x00, 0x09, 0x00, 0x00, 0x00
        /*0020*/ 	.byte	0x00, 0x00, 0x00, 0x00


//--------------------- .nv.info.badKernel        --------------------------
	.section	.nv.info.badKernel,"",@"SHT_CUDA_INFO"
	.sectionflags	@""
	.align	4


	//----- nvinfo : EIATTR_CUDA_API_VERSION
	.align		4
        /*0000*/ 	.byte	0x04, 0x37
        /*0002*/ 	.short	(.L_19 - .L_18)
.L_18:
        /*0004*/ 	.word	0x00000082


	//----- nvinfo : EIATTR_KPARAM_INFO
	.align		4
.L_19:
        /*0008*/ 	.byte	0x04, 0x17
        /*000a*/ 	.short	(.L_21 - .L_20)
.L_20:
        /*000c*/ 	.word	0x00000000
        /*0010*/ 	.short	0x0002
        /*0012*/ 	.short	0x000c
        /*0014*/ 	.byte	0x00, 0xf0, 0x11, 0x00


	//----- nvinfo : EIATTR_KPARAM_INFO
	.align		4
.L_21:
        /*0018*/ 	.byte	0x04, 0x17
        /*001a*/ 	.short	(.L_23 - .L_22)
.L_22:
        /*001c*/ 	.word	0x00000000
        /*0020*/ 	.short	0x0001
        /*0022*/ 	.short	0x0008
        /*0024*/ 	.byte	0x00, 0xf0, 0x11, 0x00


	//----- nvinfo : EIATTR_KPARAM_INFO
	.align		4
.L_23:
        /*0028*/ 	.byte	0x04, 0x17
        /*002a*/ 	.short	(.L_25 - .L_24)
.L_24:
        /*002c*/ 	.word	0x00000000
        /*0030*/ 	.short	0x0000
        /*0032*/ 	.short	0x0000
        /*0034*/ 	.byte	0x00, 0xf5, 0x21, 0x00


	//----- nvinfo : EIATTR_SPARSE_MMA_MASK
	.align		4
.L_25:
        /*0038*/ 	.byte	0x03, 0x50
        /*003a*/ 	.short	0x0000


	//----- nvinfo : EIATTR_MAXREG_COUNT
	.align		4
        /*003c*/ 	.byte	0x03, 0x1b
        /*003e*/ 	.short	0x00ff


	//----- nvinfo : EIATTR_MERCURY_ISA_VERSION
	.align		4
        /*0040*/ 	.byte	0x03, 0x5f
        /*0042*/ 	.short	0x0101


	//----- nvinfo : EIATTR_VRC_CTA_INIT_COUNT
	.align		4
        /*0044*/ 	.byte	0x02, 0x4a
	.zero		1
	.zero		1


	//----- nvinfo : EIATTR_EXIT_INSTR_OFFSETS
	.align		4
        /*0048*/ 	.byte	0x04, 0x1c
        /*004a*/ 	.short	(.L_27 - .L_26)


	//   ....[0]....
.L_26:
        /*004c*/ 	.word	0x000001f0


	//   ....[1]....
        /*0050*/ 	.word	0x000004e0


	//   ....[2]....
        /*0054*/ 	.word	0x00000620


	//----- nvinfo : EIATTR_CRS_STACK_SIZE
	.align		4
.L_27:
        /*0058*/ 	.byte	0x04, 0x1e
        /*005a*/ 	.short	(.L_29 - .L_28)
.L_28:
        /*005c*/ 	.word	0x00000000


	//----- nvinfo : EIATTR_CBANK_PARAM_SIZE
	.align		4
.L_29:
        /*0060*/ 	.byte	0x03, 0x19
        /*0062*/ 	.short	0x0010


	//----- nvinfo : EIATTR_PARAM_CBANK
	.align		4
        /*0064*/ 	.byte	0x04, 0x0a
        /*0066*/ 	.short	(.L_31 - .L_30)
	.align		4
.L_30:
        /*0068*/ 	.word	index@(.nv.constant0.badKernel)
        /*006c*/ 	.short	0x0380
        /*006e*/ 	.short	0x0010


	//----- nvinfo : EIATTR_SW_WAR
	.align		4
.L_31:
        /*0070*/ 	.byte	0x04, 0x36
        /*0072*/ 	.short	(.L_33 - .L_32)
.L_32:
        /*0074*/ 	.word	0x00000008
.L_33:


//--------------------- .nv.info.scaleVector      --------------------------
	.section	.nv.info.scaleVector,"",@"SHT_CUDA_INFO"
	.sectionflags	@""
	.align	4


	//----- nvinfo : EIATTR_CUDA_API_VERSION
	.align		4
        /*0000*/ 	.byte	0x04, 0x37
        /*0002*/ 	.short	(.L_35 - .L_34)
.L_34:
        /*0004*/ 	.word	0x00000082


	//----- nvinfo : EIATTR_KPARAM_INFO
	.align		4
.L_35:
        /*0008*/ 	.byte	0x04, 0x17
        /*000a*/ 	.short	(.L_37 - .L_36)
.L_36:
        /*000c*/ 	.word	0x00000000
        /*0010*/ 	.short	0x0002
        /*0012*/ 	.short	0x000c
        /*0014*/ 	.byte	0x00, 0xf0, 0x11, 0x00


	//----- nvinfo : EIATTR_KPARAM_INFO
	.align		4
.L_37:
        /*0018*/ 	.byte	0x04, 0x17
        /*001a*/ 	.short	(.L_39 - .L_38)
.L_38:
        /*001c*/ 	.word	0x00000000
        /*0020*/ 	.short	0x0001
        /*0022*/ 	.short	0x0008
        /*0024*/ 	.byte	0x00, 0xf0, 0x11, 0x00


	//----- nvinfo : EIATTR_KPARAM_INFO
	.align		4
.L_39:
        /*0028*/ 	.byte	0x04, 0x17
        /*002a*/ 	.short	(.L_41 - .L_40)
.L_40:
        /*002c*/ 	.word	0x00000000
        /*0030*/ 	.short	0x0000
        /*0032*/ 	.short	0x0000
        /*0034*/ 	.byte	0x00, 0xf5, 0x21, 0x00


	//----- nvinfo : EIATTR_SPARSE_MMA_MASK
	.align		4
.L_41:
        /*0038*/ 	.byte	0x03, 0x50
        /*003a*/ 	.short	0x0000


	//----- nvinfo : EIATTR_MAXREG_COUNT
	.align		4
        /*003c*/ 	.byte	0x03, 0x1b
        /*003e*/ 	.short	0x00ff


	//----- nvinfo : EIATTR_MERCURY_ISA_VERSION
	.align		4
        /*0040*/ 	.byte	0x03, 0x5f
        /*0042*/ 	.short	0x0101


	//----- nvinfo : EIATTR_VRC_CTA_INIT_COUNT
	.align		4
        /*0044*/ 	.byte	0x02, 0x4a
	.zero		1
	.zero		1


	//----- nvinfo : EIATTR_EXIT_INSTR_OFFSETS
	.align		4
        /*0048*/ 	.byte	0x04, 0x1c
        /*004a*/ 	.short	(.L_43 - .L_42)


	//   ....[0]....
.L_42:
        /*004c*/ 	.word	0x00000080


	//   ....[1]....
        /*0050*/ 	.word	0x000001c0


	//   ....[2]....
        /*0054*/ 	.word	0x00000330


	//----- nvinfo : EIATTR_CRS_STACK_SIZE
	.align		4
.L_43:
        /*0058*/ 	.byte	0x04, 0x1e
        /*005a*/ 	.short	(.L_45 - .L_44)
.L_44:
        /*005c*/ 	.word	0x00000000


	//----- nvinfo : EIATTR_CBANK_PARAM_SIZE
	.align		4
.L_45:
        /*0060*/ 	.byte	0x03, 0x19
        /*0062*/ 	.short	0x0010


	//----- nvinfo : EIATTR_PARAM_CBANK
	.align		4
        /*0064*/ 	.byte	0x04, 0x0a
        /*0066*/ 	.short	(.L_47 - .L_46)
	.align		4
.L_46:
        /*0068*/ 	.word	index@(.nv.constant0.scaleVector)
        /*006c*/ 	.short	0x0380
        /*006e*/ 	.short	0x0010


	//----- nvinfo : EIATTR_SW_WAR
	.align		4
.L_47:
        /*0070*/ 	.byte	0x04, 0x36
        /*0072*/ 	.short	(.L_49 - .L_48)
.L_48:
        /*0074*/ 	.word	0x00000008
.L_49:


//--------------------- .nv.info.bar              --------------------------
	.section	.nv.info.bar,"",@"SHT_CUDA_INFO"
	.sectionflags	@""
	.align	4


	//----- nvinfo : EIATTR_CUDA_API_VERSION
	.align		4
        /*0000*/ 	.byte	0x04, 0x37
        /*0002*/ 	.short	(.L_51 - .L_50)
.L_50:
        /*0004*/ 	.word	0x00000082


	//----- nvinfo : EIATTR_KPARAM_INFO
	.align		4
.L_51:
        /*0008*/ 	.byte	0x04, 0x17
        /*000a*/ 	.short	(.L_53 - .L_52)
.L_52:
        /*000c*/ 	.word	0x00000000
        /*0010*/ 	.short	0x0000
        /*0012*/ 	.short	0x0000
        /*0014*/ 	.byte	0x00, 0xf5, 0x21, 0x00


	//----- nvinfo : EIATTR_SPARSE_MMA_MASK
	.align		4
.L_53:
        /*0018*/ 	.byte	0x03, 0x50
        /*001a*/ 	.short	0x0000


	//----- nvinfo : EIATTR_MAXREG_COUNT
	.align		4
        /*001c*/ 	.byte	0x03, 0x1b
        /*001e*/ 	.short	0x00ff


	//----- nvinfo : EIATTR_MERCURY_ISA_VERSION
	.align		4
        /*0020*/ 	.byte	0x03, 0x5f
        /*0022*/ 	.short	0x0101


	//----- nvinfo : EIATTR_VRC_CTA_INIT_COUNT
	.align		4
        /*0024*/ 	.byte	0x02, 0x4a
	.zero		1
	.zero		1


	//----- nvinfo : EIATTR_EXIT_INSTR_OFFSETS
	.align		4
        /*0028*/ 	.byte	0x04, 0x1c
        /*002a*/ 	.short	(.L_55 - .L_54)


	//   ....[0]....
.L_54:
        /*002c*/ 	.word	0x00000080


	//----- nvinfo : EIATTR_CBANK_PARAM_SIZE
	.align		4
.L_55:
        /*0030*/ 	.byte	0x03, 0x19
        /*0032*/ 	.short	0x0008


	//----- nvinfo : EIATTR_PARAM_CBANK
	.align		4
        /*0034*/ 	.byte	0x04, 0x0a
        /*0036*/ 	.short	(.L_57 - .L_56)
	.align		4
.L_56:
        /*0038*/ 	.word	index@(.nv.constant0.bar)
        /*003c*/ 	.short	0x0380
        /*003e*/ 	.short	0x0008


	//----- nvinfo : EIATTR_SW_WAR
	.align		4
.L_57:
        /*0040*/ 	.byte	0x04, 0x36
        /*0042*/ 	.short	(.L_59 - .L_58)
.L_58:
        /*0044*/ 	.word	0x00000008
.L_59:


//--------------------- .nv.callgraph             --------------------------
	.section	.nv.callgraph,"",@"SHT_CUDA_CALLGRAPH"
	.align	4
	.sectionentsize	8
	.align		4
        /*0000*/ 	.word	0x00000000
	.align		4
        /*0004*/ 	.word	0xffffffff
	.align		4
        /*0008*/ 	.word	0x00000000
	.align		4
        /*000c*/ 	.word	0xfffffffe
	.align		4
        /*0010*/ 	.word	0x00000000
	.align		4
        /*0014*/ 	.word	0xfffffffd
	.align		4
        /*0018*/ 	.word	0x00000000
	.align		4
        /*001c*/ 	.word	0xfffffffc


//--------------------- .text.badKernel           --------------------------
	.section	.text.badKernel,"ax",@progbits
	.align	128
        .global         badKernel
        .type           badKernel,@function
        .size           badKernel,(.L_x_11 - badKernel)
        .other          badKernel,@"STO_CUDA_ENTRY STV_DEFAULT"
badKernel:
.text.badKernel:
[----:B------:R-:W-:Y:S08]  /*0000*/  LDC R1, c[0x0][0x37c] ;  /* 0x0000df00ff017b82 */ /* 0x000ff00000000800 */
[----:B------:R-:W0:Y:S01]  /*0010*/  LDC R0, c[0x0][0x38c] ;  /* 0x0000e300ff007b82 */ /* 0x000e220000000800 */
[----:B------:R-:W1:Y:S07]  /*0020*/  S2R R2, SR_TID.X ;  /* 0x0000000000027919 */ /* 0x000e6e0000002100 */
[----:B------:R-:W1:Y:S08]  /*0030*/  S2UR UR4, SR_CTAID.X ;  /* 0x00000000000479c3 */ /* 0x000e700000002500 */
[----:B------:R-:W1:Y:S01]  /*0040*/  LDC R3, c[0x0][0x360] ;  /* 0x0000d800ff037b82 */ /* 0x000e620000000800 */
[----:B0-----:R-:W-:-:S02]  /*0050*/  IABS R7, R0 ;  /* 0x0000000000077213 */ /* 0x001fc40000000000 */
[----:B------:R-:W-:Y:S02]  /*0060*/  ISETP.NE.AND P2, PT, R0, RZ, PT ;  /* 0x000000ff0000720c */ /* 0x000fe40003f45270 */
[----:B------:R-:W0:Y:S01]  /*0070*/  I2F.RP R6, R7 ;  /* 0x0000000700067306 */ /* 0x000e220000209400 */
[----:B-1----:R-:W-:-:S07]  /*0080*/  IMAD R3, R3, UR4, R2 ;  /* 0x0000000403037c24 */ /* 0x002fce000f8e0202 */
[----:B0-----:R-:W0:Y:S01]  /*0090*/  MUFU.RCP R6, R6 ;  /* 0x0000000600067308 */ /* 0x001e220000001000 */
[----:B------:R-:W-:-:S05]  /*00a0*/  IMAD R2, R3, 0x7, RZ ;  /* 0x0000000703027824 */ /* 0x000fca00078e02ff */
[----:B------:R-:W-:Y:S01]  /*00b0*/  ISETP.GE.AND P1, PT, R2, RZ, PT ;  /* 0x000000ff0200720c */ /* 0x000fe20003f26270 */
[----:B0-----:R-:W-:Y:S01]  /*00c0*/  VIADD R4, R6, 0xffffffe ;  /* 0x0ffffffe06047836 */ /* 0x001fe20000000000 */
[----:B------:R-:W-:-:S03]  /*00d0*/  IABS R6, R2 ;  /* 0x0000000200067213 */ /* 0x000fc60000000000 */
[----:B------:R0:W1:Y:S02]  /*00e0*/  F2I.FTZ.U32.TRUNC.NTZ R5, R4 ;  /* 0x0000000400057305 */ /* 0x000064000021f000 */
[----:B0-----:R-:W-:Y:S02]  /*00f0*/  HFMA2 R4, -RZ, RZ, 0, 0 ;  /* 0x00000000ff047431 */ /* 0x001fe400000001ff */
[----:B-1----:R-:W-:-:S04]  /*0100*/  IMAD.MOV R8, RZ, RZ, -R5 ;  /* 0x000000ffff087224 */ /* 0x002fc800078e0a05 */
[----:B------:R-:W-:-:S04]  /*0110*/  IMAD R9, R8, R7, RZ ;  /* 0x0000000708097224 */ /* 0x000fc800078e02ff */
[----:B------:R-:W-:-:S06]  /*0120*/  IMAD.HI.U32 R5, R5, R9, R4 ;  /* 0x0000000905057227 */ /* 0x000fcc00078e0004 */
[----:B------:R-:W-:-:S04]  /*0130*/  IMAD.HI.U32 R5, R5, R6, RZ ;  /* 0x0000000605057227 */ /* 0x000fc800078e00ff */
[----:B------:R-:W-:-:S04]  /*0140*/  IMAD.MOV R5, RZ, RZ, -R5 ;  /* 0x000000ffff057224 */ /* 0x000fc800078e0a05 */
[----:B------:R-:W-:-:S05]  /*0150*/  IMAD R4, R7, R5, R6 ;  /* 0x0000000507047224 */ /* 0x000fca00078e0206 */
[----:B------:R-:W-:-:S13]  /*0160*/  ISETP.GT.U32.AND P0, PT, R7, R4, PT ;  /* 0x000000040700720c */ /* 0x000fda0003f04070 */
[----:B------:R-:W-:Y:S02]  /*0170*/  @!P0 IADD3 R4, PT, PT, R4, -R7, RZ ;  /* 0x8000000704048210 */ /* 0x000fe40007ffe0ff */
[----:B------:R-:W-:Y:S02]  /*0180*/  ISETP.GE.AND P0, PT, R0, RZ, PT ;  /* 0x000000ff0000720c */ /* 0x000fe40003f06270 */
[----:B------:R-:W-:Y:S02]  /*0190*/  ISETP.GT.U32.AND P3, PT, R7, R4, PT ;  /* 0x000000040700720c */ /* 0x000fe40003f64070 */
[----:B------:R-:W-:-:S11]  /*01a0*/  ISETP.GE.OR P0, PT, R3, R0, !P0 ;  /* 0x000000000300720c */ /* 0x000fd60004706670 */
[----:B------:R-:W-:-:S05]  /*01b0*/  @!P3 IMAD.IADD R4, R4, 0x1, -R7 ;  /* 0x000000010404b824 */ /* 0x000fca00078e0a07 */
[----:B------:R-:W-:-:S05]  /*01c0*/  MOV R2, R4 ;  /* 0x0000000400027202 */ /* 0x000fca0000000f00 */
[----:B------:R-:W-:Y:S01]  /*01d0*/  @!P1 IMAD.MOV R2, RZ, RZ, -R2 ;  /* 0x000000ffff029224 */ /* 0x000fe200078e0a02 */
[----:B------:R-:W-:Y:S01]  /*01e0*/  @!P2 LOP3.LUT R2, RZ, R0, RZ, 0x33, !PT ;  /* 0x00000000ff02a212 */ /* 0x000fe200078e33ff */
[----:B------:R-:W-:Y:S06]  /*01f0*/  @P0 EXIT ;  /* 0x000000000000094d */ /* 0x000fec0003800000 */
[----:B------:R-:W0:Y:S01]  /*0200*/  I2F.U32.RP R9, R2 ;  /* 0x0000000200097306 */ /* 0x000e220000209000 */
[----:B------:R-:W-:Y:S01]  /*0210*/  IADD3 R7, PT, PT, R3, R2, RZ ;  /* 0x0000000203077210 */ /* 0x000fe20007ffe0ff */
[----:B------:R-:W-:Y:S01]  /*0220*/  IMAD.MOV R11, RZ, RZ, -R2 ;  /* 0x000000ffff0b7224 */ /* 0x000fe200078e0a02 */
[----:B------:R-:W-:Y:S01]  /*0230*/  ISETP.NE.U32.AND P2, PT, R2, RZ, PT ;  /* 0x000000ff0200720c */ /* 0x000fe20003f45070 */
[----:B------:R-:W1:Y:S01]  /*0240*/  LDCU UR7, c[0x0][0x388] ;  /* 0x00007100ff0777ac */ /* 0x000e620008000800 */
[CC--:B------:R-:W-:Y:S01]  /*0250*/  ISETP.GE.AND P0, PT, R7.reuse, R0.reuse, PT ;  /* 0x000000000700720c */ /* 0x0c0fe20003f06270 */
[----:B------:R-:W-:Y:S01]  /*0260*/  BSSY.RECONVERGENT B0, `(.L_x_0) ;  /* 0x0000027000007945 */ /* 0x000fe20003800200 */
[----:B------:R-:W-:Y:S01]  /*0270*/  VIMNMX R6, PT, PT, R7, R0, !PT ;  /* 0x0000000007067248 */ /* 0x000fe20007fe0100 */
[----:B------:R-:W2:Y:S01]  /*0280*/  LDCU.64 UR4, c[0x0][0x358] ;  /* 0x00006b00ff0477ac */ /* 0x000ea20008000a00 */
[----:B------:R-:W-:Y:S01]  /*0290*/  SEL R8, RZ, 0x1, P0 ;  /* 0x00000001ff087807 */ /* 0x000fe20000000000 */
[----:B------:R-:W3:Y:S03]  /*02a0*/  LDCU UR6, c[0x0][0x388] ;  /* 0x00007100ff0677ac */ /* 0x000ee60008000800 */
[----:B------:R-:W-:Y:S01]  /*02b0*/  IADD3 R7, PT, PT, R6, -R7, -R8 ;  /* 0x8000000706077210 */ /* 0x000fe20007ffe808 */
[----:B0-----:R-:W0:Y:S02]  /*02c0*/  MUFU.RCP R9, R9 ;  /* 0x0000000900097308 */ /* 0x001e240000001000 */
[----:B0-----:R-:W-:-:S06]  /*02d0*/  IADD3 R4, PT, PT, R9, 0xffffffe, RZ ;  /* 0x0ffffffe09047810 */ /* 0x001fcc0007ffe0ff */
[----:B------:R0:W4:Y:S02]  /*02e0*/  F2I.FTZ.U32.TRUNC.NTZ R5, R4 ;  /* 0x0000000400057305 */ /* 0x000124000021f000 */
[----:B0-----:R-:W-:Y:S02]  /*02f0*/  IMAD.MOV.U32 R4, RZ, RZ, RZ ;  /* 0x000000ffff047224 */ /* 0x001fe400078e00ff */
[----:B----4-:R-:W-:-:S04]  /*0300*/  IMAD R11, R11, R5, RZ ;  /* 0x000000050b0b7224 */ /* 0x010fc800078e02ff */
[----:B------:R-:W-:-:S06]  /*0310*/  IMAD.HI.U32 R10, R5, R11, R4 ;  /* 0x0000000b050a7227 */ /* 0x000fcc00078e0004 */
[----:B------:R-:W-:-:S05]  /*0320*/  IMAD.HI.U32 R9, R10, R7, RZ ;  /* 0x000000070a097227 */ /* 0x000fca00078e00ff */
[----:B------:R-:W-:-:S05]  /*0330*/  IADD3 R4, PT, PT, -R9, RZ, RZ ;  /* 0x000000ff09047210 */ /* 0x000fca0007ffe1ff */
[----:B------:R-:W-:Y:S02]  /*0340*/  IMAD R7, R2, R4, R7 ;  /* 0x0000000402077224 */ /* 0x000fe400078e0207 */
[----:B------:R-:W0:Y:S03]  /*0350*/  LDC.64 R4, c[0x0][0x380] ;  /* 0x0000e000ff047b82 */ /* 0x000e260000000a00 */
[----:B------:R-:W-:-:S13]  /*0360*/  ISETP.GE.U32.AND P0, PT, R7, R2, PT ;  /* 0x000000020700720c */ /* 0x000fda0003f06070 */
[----:B------:R-:W-:Y:S01]  /*0370*/  @P0 IMAD.IADD R7, R7, 0x1, -R2 ;  /* 0x0000000107070824 */ /* 0x000fe200078e0a02 */
[----:B------:R-:W-:-:S04]  /*0380*/  @P0 IADD3 R9, PT, PT, R9, 0x1, RZ ;  /* 0x0000000109090810 */ /* 0x000fc80007ffe0ff */
[----:B------:R-:W-:-:S13]  /*0390*/  ISETP.GE.U32.AND P1, PT, R7, R2, PT ;  /* 0x000000020700720c */ /* 0x000fda0003f26070 */
[----:B------:R-:W-:Y:S01]  /*03a0*/  @P1 VIADD R9, R9, 0x1 ;  /* 0x0000000109091836 */ /* 0x000fe20000000000 */
[----:B------:R-:W-:-:S04]  /*03b0*/  @!P2 LOP3.LUT R9, RZ, R2, RZ, 0x33, !PT ;  /* 0x00000002ff09a212 */ /* 0x000fc800078e33ff */
[----:B------:R-:W-:-:S04]  /*03c0*/  IADD3 R6, PT, PT, R8, R9, RZ ;  /* 0x0000000908067210 */ /* 0x000fc80007ffe0ff */
[C---:B------:R-:W-:Y:S02]  /*03d0*/  LOP3.LUT R7, R6.reuse, 0x3, RZ, 0xc0, !PT ;  /* 0x0000000306077812 */ /* 0x040fe400078ec0ff */
[----:B------:R-:W-:Y:S02]  /*03e0*/  ISETP.GE.U32.AND P1, PT, R6, 0x3, PT ;  /* 0x000000030600780c */ /* 0x000fe40003f26070 */
[----:B------:R-:W-:-:S13]  /*03f0*/  ISETP.NE.AND P0, PT, R7, 0x3, PT ;  /* 0x000000030700780c */ /* 0x000fda0003f05270 */
[----:B0123--:R-:W-:Y:S05]  /*0400*/  @!P0 BRA `(.L_x_1) ;  /* 0x0000000000308947 */ /* 0x00ffea0003800000 */
[----:B------:R-:W0:Y:S01]  /*0410*/  LDC.64 R8, c[0x0][0x380] ;  /* 0x0000e000ff087b82 */ /* 0x000e220000000a00 */
[----:B------:R-:W-:-:S05]  /*0420*/  VIADD R6, R6, 0x1 ;  /* 0x0000000106067836 */ /* 0x000fca0000000000 */
[----:B------:R-:W-:-:S04]  /*0430*/  LOP3.LUT R6, R6, 0x3, RZ, 0xc0, !PT ;  /* 0x0000000306067812 */ /* 0x000fc800078ec0ff */
[----:B------:R-:W-:-:S07]  /*0440*/  IADD3 R10, PT, PT, -R6, RZ, RZ ;  /* 0x000000ff060a7210 */ /* 0x000fce0007ffe1ff */
.L_x_2:
[----:B01----:R-:W-:-:S05]  /*0450*/  IMAD.WIDE R6, R3, 0x4, R8 ;  /* 0x0000000403067825 */ /* 0x003fca00078e0208 */
[----:B------:R-:W2:Y:S01]  /*0460*/  LDG.E R11, desc[UR4][R6.64] ;  /* 0x00000004060b7981 */ /* 0x000ea2000c1e1900 */
[----:B------:R-:W-:Y:S01]  /*0470*/  VIADD R10, R10, 0x1 ;  /* 0x000000010a0a7836 */ /* 0x000fe20000000000 */
[----:B------:R-:W-:-:S04]  /*0480*/  IADD3 R3, PT, PT, R2, R3, RZ ;  /* 0x0000000302037210 */ /* 0x000fc80007ffe0ff */
[----:B------:R-:W-:Y:S01]  /*0490*/  ISETP.NE.AND P0, PT, R10, RZ, PT ;  /* 0x000000ff0a00720c */ /* 0x000fe20003f05270 */
[----:B--2---:R-:W-:-:S05]  /*04a0*/  FMUL R11, R11, UR6 ;  /* 0x000000060b0b7c20 */ /* 0x004fca0008400000 */
[----:B------:R1:W-:Y:S07]  /*04b0*/  STG.E desc[UR4][R6.64], R11 ;  /* 0x0000000b06007986 */ /* 0x0003ee000c101904 */
[----:B------:R-:W-:Y:S05]  /*04c0*/  @P0 BRA `(.L_x_2) ;  /* 0xfffffffc00e00947 */ /* 0x000fea000383ffff */
.L_x_1:
[----:B------:R-:W-:Y:S05]  /*04d0*/  BSYNC.RECONVERGENT B0 ;  /* 0x0000000000007941 */ /* 0x000fea0003800200 */
.L_x_0:
[----:B------:R-:W-:Y:S05]  /*04e0*/  @!P1 EXIT ;  /* 0x000000000000994d */ /* 0x000fea0003800000 */
.L_x_3:
[----:B0-----:R-:W-:-:S05]  /*04f0*/  IMAD.WIDE R12, R3, 0x4, R4 ;  /* 0x00000004030c7825 */ /* 0x001fca00078e0204 */
[----:B-1----:R-:W2:Y:S02]  /*0500*/  LDG.E R6, desc[UR4][R12.64] ;  /* 0x000000040c067981 */ /* 0x002ea4000c1e1900 */
[----:B--2---:R-:W-:Y:S01]  /*0510*/  FMUL R15, R6, UR7 ;  /* 0x00000007060f7c20 */ /* 0x004fe20008400000 */
[----:B------:R-:W-:-:S04]  /*0520*/  IMAD.WIDE R6, R2, 0x4, R12 ;  /* 0x0000000402067825 */ /* 0x000fc800078e020c */
[----:B------:R0:W-:Y:S04]  /*0530*/  STG.E desc[UR4][R12.64], R15 ;  /* 0x0000000f0c007986 */ /* 0x0001e8000c101904 */
[----:B------:R-:W2:Y:S02]  /*0540*/  LDG.E R8, desc[UR4][R6.64] ;  /* 0x0000000406087981 */ /* 0x000ea4000c1e1900 */
[----:B--2---:R-:W-:Y:S01]  /*0550*/  FMUL R17, R8, UR7 ;  /* 0x0000000708117c20 */ /* 0x004fe20008400000 */
[----:B------:R-:W-:-:S04]  /*0560*/  IMAD.WIDE R8, R2, 0x4, R6 ;  /* 0x0000000402087825 */ /* 0x000fc800078e0206 */
[----:B------:R0:W-:Y:S04]  /*0570*/  STG.E desc[UR4][R6.64], R17 ;  /* 0x0000001106007986 */ /* 0x0001e8000c101904 */
[----:B------:R-:W2:Y:S02]  /*0580*/  LDG.E R10, desc[UR4][R8.64] ;  /* 0x00000004080a7981 */ /* 0x000ea4000c1e1900 */
[----:B--2---:R-:W-:Y:S01]  /*0590*/  FMUL R19, R10, UR7 ;  /* 0x000000070a137c20 */ /* 0x004fe20008400000 */
[----:B------:R-:W-:-:S04]  /*05a0*/  IMAD.WIDE R10, R2, 0x4, R8 ;  /* 0x00000004020a7825 */ /* 0x000fc800078e0208 */
[----:B------:R0:W-:Y:S04]  /*05b0*/  STG.E desc[UR4][R8.64], R19 ;  /* 0x0000001308007986 */ /* 0x0001e8000c101904 */
[----:B------:R-:W2:Y:S01]  /*05c0*/  LDG.E R14, desc[UR4][R10.64] ;  /* 0x000000040a0e7981 */ /* 0x000ea2000c1e1900 */
[----:B------:R-:W-:-:S05]  /*05d0*/  IMAD R3, R2, 0x4, R3 ;  /* 0x0000000402037824 */ /* 0x000fca00078e0203 */
[----:B------:R-:W-:Y:S01]  /*05e0*/  ISETP.GE.AND P0, PT, R3, R0, PT ;  /* 0x000000000300720c */ /* 0x000fe20003f06270 */
[----:B--2---:R-:W-:-:S05]  /*05f0*/  FMUL R21, R14, UR7 ;  /* 0x000000070e157c20 */ /* 0x004fca0008400000 */
[----:B------:R0:W-:Y:S07]  /*0600*/  STG.E desc[UR4][R10.64], R21 ;  /* 0x000000150a007986 */ /* 0x0001ee000c101904 */
[----:B------:R-:W-:Y:S05]  /*0610*/  @!P0 BRA `(.L_x_3) ;  /* 0xfffffffc00b48947 */ /* 0x000fea000383ffff */
[----:B------:R-:W-:Y:S05]  /*0620*/  EXIT ;  /* 0x000000000000794d */ /* 0x000fea0003800000 */
.L_x_4:
[----:B------:R-:W-:-:S00]  /*0630*/  BRA `(.L_x_4) ;  /* 0xfffffffc00fc7947 */ /* 0x000fc0000383ffff */
[----:B------:R-:W-:-:S00]  /*0640*/  NOP ;  /* 0x0000000000007918 */ /* 0x000fc00000000000 */
        /* <DEDUP_REMOVED lines=11> */
.L_x_11:


//--------------------- .text.scaleVector         --------------------------
	.section	.text.scaleVector,"ax",@progbits
	.align	128
        .global         scaleVector
        .type           scaleVector,@function
        .size           scaleVector,(.L_x_12 - scaleVector)
        .other          scaleVector,@"STO_CUDA_ENTRY STV_DEFAULT"
scaleVector:
.text.scaleVector:
[----:B------:R-:W-:Y:S01]  /*0000*/  LDC R1, c[0x0][0x37c] ;  /* 0x0000df00ff017b82 */ /* 0x000fe20000000800 */
[----:B------:R-:W0:Y:S07]  /*0010*/  S2R R3, SR_TID.X ;  /* 0x0000000000037919 */ /* 0x000e2e0000002100 */
[----:B------:R-:W1:Y:S01]  /*0020*/  S2UR UR4, SR_CTAID.X ;  /* 0x00000000000479c3 */ /* 0x000e620000002500 */
[----:B------:R-:W1:Y:S07]  /*0030*/  LDCU UR5, c[0x0][0x360] ;  /* 0x00006c00ff0577ac */ /* 0x000e6e0008000800 */
[----:B------:R-:W2:Y:S01]  /*0040*/  LDC R13, c[0x0][0x38c] ;  /* 0x0000e300ff0d7b82 */ /* 0x000ea20000000800 */
[----:B-1----:R-:W-:-:S06]  /*0050*/  UIMAD UR4, UR4, UR5, URZ ;  /* 0x00000005040472a4 */ /* 0x002fcc000f8e02ff */
[----:B0-----:R-:W-:-:S04]  /*0060*/  IADD3 R0, PT, PT, R3, UR4, RZ ;  /* 0x0000000403007c10 */ /* 0x001fc8000fffe0ff */
[----:B--2---:R-:W-:-:S13]  /*0070*/  ISETP.GE.AND P0, PT, R0, R13, PT ;  /* 0x0000000d0000720c */ /* 0x004fda0003f06270 */
[----:B------:R-:W-:Y:S05]  /*0080*/  @P0 EXIT ;  /* 0x000000000000094d */ /* 0x000fea0003800000 */
[----:B------:R-:W-:Y:S01]  /*0090*/  IMAD.IADD R2, R13, 0x1, -R0 ;  /* 0x000000010d027824 */ /* 0x000fe200078e0a00 */
[----:B------:R-:W-:Y:S01]  /*00a0*/  IADD3 R3, PT, PT, R3, UR4, -R13 ;  /* 0x0000000403037c10 */ /* 0x000fe2000fffe80d */
[----:B------:R-:W0:Y:S01]  /*00b0*/  LDCU.64 UR6, c[0x0][0x358] ;  /* 0x00006b00ff0677ac */ /* 0x000e220008000a00 */
[----:B------:R-:W-:Y:S02]  /*00c0*/  BSSY.RECONVERGENT B0, `(.L_x_5) ;  /* 0x000000f000007945 */ /* 0x000fe40003800200 */
[----:B------:R-:W-:Y:S01]  /*00d0*/  LOP3.LUT P1, R2, R2, 0x3, RZ, 0xc0, !PT ;  /* 0x0000000302027812 */ /* 0x000fe2000782c0ff */
[----:B------:R-:W1:Y:S01]  /*00e0*/  LDCU UR5, c[0x0][0x388] ;  /* 0x00007100ff0577ac */ /* 0x000e620008000800 */
[----:B------:R-:W-:-:S11]  /*00f0*/  ISETP.GT.U32.AND P0, PT, R3, -0x4, PT ;  /* 0xfffffffc0300780c */ /* 0x000fd60003f04070 */
[----:B------:R-:W-:Y:S05]  /*0100*/  @!P1 BRA `(.L_x_6) ;  /* 0x0000000000289947 */ /* 0x000fea0003800000 */
[----:B------:R-:W2:Y:S01]  /*0110*/  LDC.64 R4, c[0x0][0x380] ;  /* 0x0000e000ff047b82 */ /* 0x000ea20000000a00 */
[----:B------:R-:W-:-:S07]  /*0120*/  IADD3 R6, PT, PT, -R2, RZ, RZ ;  /* 0x000000ff02067210 */ /* 0x000fce0007ffe1ff */
.L_x_7:
[----:B--23--:R-:W-:-:S05]  /*0130*/  IMAD.WIDE R2, R0, 0x4, R4 ;  /* 0x0000000400027825 */ /* 0x00cfca00078e0204 */
[----:B0-----:R-:W1:Y:S01]  /*0140*/  LDG.E R7, desc[UR6][R2.64] ;  /* 0x0000000602077981 */ /* 0x001e62000c1e1900 */
[----:B------:R-:W-:Y:S01]  /*0150*/  VIADD R6, R6, 0x1 ;  /* 0x0000000106067836 */ /* 0x000fe20000000000 */
[----:B------:R-:W-:-:S04]  /*0160*/  IADD3 R0, PT, PT, R0, 0x1, RZ ;  /* 0x0000000100007810 */ /* 0x000fc80007ffe0ff */
[----:B------:R-:W-:Y:S01]  /*0170*/  ISETP.NE.AND P1, PT, R6, RZ, PT ;  /* 0x000000ff0600720c */ /* 0x000fe20003f25270 */
[----:B-1----:R-:W-:-:S05]  /*0180*/  FMUL R7, R7, UR5 ;  /* 0x0000000507077c20 */ /* 0x002fca0008400000 */
[----:B------:R3:W-:Y:S07]  /*0190*/  STG.E desc[UR6][R2.64], R7 ;  /* 0x0000000702007986 */ /* 0x0007ee000c101906 */
[----:B------:R-:W-:Y:S05]  /*01a0*/  @P1 BRA `(.L_x_7) ;  /* 0xfffffffc00e01947 */ /* 0x000fea000383ffff */
.L_x_6:
[----:B01----:R-:W-:Y:S05]  /*01b0*/  BSYNC.RECONVERGENT B0 ;  /* 0x0000000000007941 */ /* 0x003fea0003800200 */
.L_x_5:
[----:B------:R-:W-:Y:S05]  /*01c0*/  @P0 EXIT ;  /* 0x000000000000094d */ /* 0x000fea0003800000 */
[----:B------:R-:W0:Y:S01]  /*01d0*/  LDCU.64 UR4, c[0x0][0x380] ;  /* 0x00007000ff0477ac */ /* 0x000e220008000a00 */
[----:B------:R-:W1:Y:S01]  /*01e0*/  LDCU UR8, c[0x0][0x388] ;  /* 0x00007100ff0877ac */ /* 0x000e620008000800 */
[----:B0-----:R-:W-:-:S04]  /*01f0*/  UIADD3 UR4, UP0, UPT, UR4, 0x8, URZ ;  /* 0x0000000804047890 */ /* 0x001fc8000ff1e0ff */
[----:B-1----:R-:W-:-:S12]  /*0200*/  UIADD3.X UR5, UPT, UPT, URZ, UR5, URZ, UP0, !UPT ;  /* 0x00000005ff057290 */ /* 0x002fd800087fe4ff */
.L_x_8:
[----:B0--3--:R-:W-:Y:S01]  /*0210*/  MOV R3, UR5 ;  /* 0x0000000500037c02 */ /* 0x009fe20008000f00 */
[----:B------:R-:W-:-:S04]  /*0220*/  IMAD.U32 R2, RZ, RZ, UR4 ;  /* 0x00000004ff027e24 */ /* 0x000fc8000f8e00ff */
[----:B------:R-:W-:-:S05]  /*0230*/  IMAD.WIDE R2, R0, 0x4, R2 ;  /* 0x0000000400027825 */ /* 0x000fca00078e0202 */
[----:B------:R-:W2:Y:S04]  /*0240*/  LDG.E R4, desc[UR6][R2.64+-0x8] ;  /* 0xfffff80602047981 */ /* 0x000ea8000c1e1900 */
[----:B------:R-:W3:Y:S04]  /*0250*/  LDG.E R6, desc[UR6][R2.64+-0x4] ;  /* 0xfffffc0602067981 */ /* 0x000ee8000c1e1900 */
[----:B------:R-:W4:Y:S04]  /*0260*/  LDG.E R8, desc[UR6][R2.64] ;  /* 0x0000000602087981 */ /* 0x000f28000c1e1900 */
[----:B------:R-:W5:Y:S01]  /*0270*/  LDG.E R10, desc[UR6][R2.64+0x4] ;  /* 0x00000406020a7981 */ /* 0x000f62000c1e1900 */
[----:B------:R-:W-:-:S04]  /*0280*/  IADD3 R0, PT, PT, R0, 0x4, RZ ;  /* 0x0000000400007810 */ /* 0x000fc80007ffe0ff */
[----:B------:R-:W-:Y:S01]  /*0290*/  ISETP.GE.AND P0, PT, R0, R13, PT ;  /* 0x0000000d0000720c */ /* 0x000fe20003f06270 */
[----:B--2---:R-:W-:Y:S01]  /*02a0*/  FMUL R5, R4, UR8 ;  /* 0x0000000804057c20 */ /* 0x004fe20008400000 */
[----:B---3--:R-:W-:-:S04]  /*02b0*/  FMUL R7, R6, UR8 ;  /* 0x0000000806077c20 */ /* 0x008fc80008400000 */
[----:B------:R0:W-:Y:S01]  /*02c0*/  STG.E desc[UR6][R2.64+-0x8], R5 ;  /* 0xfffff80502007986 */ /* 0x0001e2000c101906 */
[----:B----4-:R-:W-:-:S03]  /*02d0*/  FMUL R9, R8, UR8 ;  /* 0x0000000808097c20 */ /* 0x010fc60008400000 */
[----:B------:R0:W-:Y:S01]  /*02e0*/  STG.E desc[UR6][R2.64+-0x4], R7 ;  /* 0xfffffc0702007986 */ /* 0x0001e2000c101906 */
[----:B-----5:R-:W-:-:S03]  /*02f0*/  FMUL R11, R10, UR8 ;  /* 0x000000080a0b7c20 */ /* 0x020fc60008400000 */
[----:B------:R0:W-:Y:S04]  /*0300*/  STG.E desc[UR6][R2.64], R9 ;  /* 0x0000000902007986 */ /* 0x0001e8000c101906 */
[----:B------:R0:W-:Y:S01]  /*0310*/  STG.E desc[UR6][R2.64+0x4], R11 ;  /* 0x0000040b02007986 */ /* 0x0001e2000c101906 */
[----:B------:R-:W-:Y:S05]  /*0320*/  @!P0 BRA `(.L_x_8) ;  /* 0xfffffffc00b88947 */ /* 0x000fea000383ffff */
[----:B------:R-:W-:Y:S05]  /*0330*/  EXIT ;  /* 0x000000000000794d */ /* 0x000fea0003800000 */
.L_x_9:
        /* <DEDUP_REMOVED lines=12> */
.L_x_12:


//--------------------- .text.bar                 --------------------------
	.section	.text.bar,"ax",@progbits
	.align	128
        .global         bar
        .type           bar,@function
        .size           bar,(.L_x_13 - bar)
        .other          bar,@"STO_CUDA_ENTRY STV_DEFAULT"
bar:
.text.bar:
[----:B------:R-:W-:Y:S01]  /*0000*/  LDC R1, c[0x0][0x37c] ;  /* 0x0000df00ff017b82 */ /* 0x000fe20000000800 */
[----:B------:R-:W0:Y:S07]  /*0010*/  S2R R7, SR_TID.X ;  /* 0x0000000000077919 */ /* 0x000e2e0000002100 */
[----:B------:R-:W0:Y:S01]  /*0020*/  LDC.64 R2, c[0x0][0x380] ;  /* 0x0000e000ff027b82 */ /* 0x000e220000000a00 */
[----:B------:R-:W1:Y:S01]  /*0030*/  LDCU.64 UR4, c[0x0][0x358] ;  /* 0x00006b00ff0477ac */ /* 0x000e620008000a00 */
[----:B------:R-:W-:Y:S01]  /*0040*/  HFMA2 R4, -RZ, RZ, 0, 0 ;  /* 0x00000000ff047431 */ /* 0x000fe200000001ff */
[----:B------:R-:W-:Y:S01]  /*0050*/  MOV R5, 0x40000000 ;  /* 0x4000000000057802 */ /* 0x000fe20000000f00 */
[----:B0-----:R-:W-:-:S05]  /*0060*/  IMAD.WIDE.U32 R2, R7, 0x8, R2 ;  /* 0x0000000807027825 */ /* 0x001fca00078e0002 */
[----:B-1----:R-:W-:Y:S01]  /*0070*/  STG.E.64 desc[UR4][R2.64], R4 ;  /* 0x0000000402007986 */ /* 0x002fe2000c101b04 */
[----:B------:R-:W-:Y:S05]  /*0080*/  EXIT ;  /* 0x000000000000794d */ /* 0x000fea0003800000 */
.L_x_10:
        /* <DEDUP_REMOVED lines=15> */
.L_x_13:


//--------------------- .nv.shared.reserved.0     --------------------------
	.section	.nv.shared.reserved.0,"aw",@nobits
	.weak		__nv_reservedSMEM_offset_0_alias
	.size		__nv_reservedSMEM_offset_0_alias, 0, 64
	.other		__nv_reservedSMEM_offset_0_alias,@"STO_CUDA_RESERVED_SHARED STV_DEFAULT"
__nv_reservedSMEM_offset_0_alias:
	.zero		0
	.zero		64


//--------------------- .nv.constant0.badKernel   --------------------------
	.section	.nv.constant0.badKernel,"a",@progbits
	.sectionflags	@""
	.align	4
.nv.constant0.badKernel:
	.zero		912


//--------------------- .nv.constant0.scaleVector --------------------------
	.section	.nv.constant0.scaleVector,"a",@progbits
	.sectionflags	@""
	.align	4
.nv.constant0.scaleVector:
	.zero		912


//--------------------- .nv.constant0.bar         --------------------------
	.section	.nv.constant0.bar,"a",@progbits
	.sectionflags	@""
	.align	4
.nv.constant0.bar:
	.zero		904


//--------------------- SYMBOLS --------------------------

	.type		.nv.reservedSmem.offset0,@object
	.size		.nv.reservedSmem.offset0,0x4
